//
// Generated by NVIDIA NVVM Compiler
//
// Compiler Build ID: CL-36424714
// Cuda compilation tools, release 13.0, V13.0.88
// Based on NVVM 20.0.0
//

.version 9.0
.target sm_100
.address_size 64

	// .globl	_Z20layout_transform_8x8PfS_ii

.visible .entry _Z20layout_transform_8x8PfS_ii(
	.param .u64 .ptr .align 1 _Z20layout_transform_8x8PfS_ii_param_0,
	.param .u64 .ptr .align 1 _Z20layout_transform_8x8PfS_ii_param_1,
	.param .u32 _Z20layout_transform_8x8PfS_ii_param_2,
	.param .u32 _Z20layout_transform_8x8PfS_ii_param_3
)
{
	.reg .pred 	%p<2>;
	.reg .b32 	%r<34>;
	.reg .b32 	%f<2>;
	.reg .b64 	%rd<9>;

	ld.param.u64 	%rd1, [_Z20layout_transform_8x8PfS_ii_param_0];
	ld.param.u64 	%rd2, [_Z20layout_transform_8x8PfS_ii_param_1];
	ld.param.u32 	%r3, [_Z20layout_transform_8x8PfS_ii_param_2];
	ld.param.u32 	%r2, [_Z20layout_transform_8x8PfS_ii_param_3];
	mov.u32 	%r4, %ctaid.x;
	mov.u32 	%r5, %ntid.x;
	mov.u32 	%r6, %tid.x;
	mad.lo.s32 	%r1, %r4, %r5, %r6;
	mul.lo.s32 	%r7, %r2, %r3;
	setp.ge.s32 	%p1, %r1, %r7;
	@%p1 bra 	$L__BB0_2;
	cvta.to.global.u64 	%rd3, %rd1;
	cvta.to.global.u64 	%rd4, %rd2;
	div.s32 	%r8, %r1, %r2;
	mul.lo.s32 	%r9, %r8, %r2;
	sub.s32 	%r10, %r1, %r9;
	shr.s32 	%r11, %r2, 31;
	shr.u32 	%r12, %r11, 29;
	add.s32 	%r13, %r2, %r12;
	shr.u32 	%r14, %r13, 3;
	shr.s32 	%r15, %r8, 31;
	shr.u32 	%r16, %r15, 29;
	add.s32 	%r17, %r8, %r16;
	shr.u32 	%r18, %r17, 3;
	and.b32  	%r19, %r17, 536870904;
	sub.s32 	%r20, %r8, %r19;
	shr.s32 	%r21, %r10, 31;
	shr.u32 	%r22, %r21, 29;
	add.s32 	%r23, %r10, %r22;
	and.b32  	%r24, %r23, -8;
	sub.s32 	%r25, %r10, %r24;
	shl.b32 	%r26, %r20, 3;
	add.s32 	%r27, %r25, %r26;
	shl.b32 	%r28, %r23, 3;
	and.b32  	%r29, %r28, -64;
	mul.lo.s32 	%r30, %r14, %r18;
	shl.b32 	%r31, %r30, 6;
	add.s32 	%r32, %r27, %r31;
	add.s32 	%r33, %r32, %r29;
	mul.wide.s32 	%rd5, %r1, 4;
	add.s64 	%rd6, %rd3, %rd5;
	ld.global.f32 	%f1, [%rd6];
	mul.wide.s32 	%rd7, %r33, 4;
	add.s64 	%rd8, %rd4, %rd7;
	st.global.f32 	[%rd8], %f1;
$L__BB0_2:
	ret;

}


// ===== COMPILED SASS (sm_100) =====

	.target	sm_100

	.elftype	@"ET_EXEC"


//--------------------- .note.nv.tkinfo           --------------------------
	.section	.note.nv.tkinfo,"",@"SHT_NOTE"
	.sectionflags	@"SHF_NOTE_NV_TKINFO"
	.tkinfo
        /*0018*/ 	.word	0x00000002
        /*0030*/ 	.string	""
        /*0030*/ 	.string	"ptxas"
        /*0030*/ 	.string	"Cuda compilation tools, release 13.0, V13.0.88"
        /*0030*/ 	.string	"Build cuda_13.0.r13.0/compiler.36424714_0"
        /*0030*/ 	.string	"-arch sm_100 -m 64 "



//--------------------- .note.nv.cuinfo           --------------------------
	.section	.note.nv.cuinfo,"",@"SHT_NOTE"
	.sectionflags	@"SHF_NOTE_NV_CUINFO"
        /*0018*/ 	.short	0x0002
        /*001a*/ 	.short	0x0064
        /*001c*/ 	.short	0x0082
	.zero		2


//--------------------- .nv.info                  --------------------------
	.section	.nv.info,"",@"SHT_CUDA_INFO"
	.align	4


	//----- nvinfo : EIATTR_REGCOUNT
	.align		4
        /*0000*/ 	.byte	0x04, 0x2f
        /*0002*/ 	.short	(.L_1 - .L_0)
	.align		4
.L_0:
        /*0004*/ 	.word	index@(_Z20layout_transform_8x8PfS_ii)
        /*0008*/ 	.word	0x0000000e


	//----- nvinfo : EIATTR_FRAME_SIZE
	.align		4
.L_1:
        /*000c*/ 	.byte	0x04, 0x11
        /*000e*/ 	.short	(.L_3 - .L_2)
	.align		4
.L_2:
        /*0010*/ 	.word	index@(_Z20layout_transform_8x8PfS_ii)
        /*0014*/ 	.word	0x00000000


	//----- nvinfo : EIATTR_MIN_STACK_SIZE
	.align		4
.L_3:
        /*0018*/ 	.byte	0x04, 0x12
        /*001a*/ 	.short	(.L_5 - .L_4)
	.align		4
.L_4:
        /*001c*/ 	.word	index@(_Z20layout_transform_8x8PfS_ii)
        /*0020*/ 	.word	0x00000000
.L_5:


//--------------------- .nv.compat                --------------------------
	.section	.nv.compat,"",@"SHT_CUDA_COMPAT_INFO"
	.align	4
        /*0000*/ 	.byte	0x02, 0x09, 0x00, 0x00, 0x02, 0x02, 0x01, 0x00, 0x02, 0x05, 0x05, 0x00, 0x03, 0x07, 0x01, 0x01
        /*0010*/ 	.byte	0x02, 0x03, 0x00, 0x00, 0x02, 0x06, 0x01, 0x00, 0x04, 0x0b, 0x08, 0x00, 0x09, 0x00, 0x00, 0x00
        /*0020*/ 	.byte	0x00, 0x00, 0x00, 0x00


//--------------------- .nv.info._Z20layout_transform_8x8PfS_ii --------------------------
	.section	.nv.info._Z20layout_transform_8x8PfS_ii,"",@"SHT_CUDA_INFO"
	.sectionflags	@""
	.align	4


	//----- nvinfo : EIATTR_CUDA_API_VERSION
	.align		4
        /*0000*/ 	.byte	0x04, 0x37
        /*0002*/ 	.short	(.L_7 - .L_6)
.L_6:
        /*0004*/ 	.word	0x00000082


	//----- nvinfo : EIATTR_KPARAM_INFO
	.align		4
.L_7:
        /*0008*/ 	.byte	0x04, 0x17
        /*000a*/ 	.short	(.L_9 - .L_8)
.L_8:
        /*000c*/ 	.word	0x00000000
        /*0010*/ 	.short	0x0003
        /*0012*/ 	.short	0x0014
        /*0014*/ 	.byte	0x00, 0xf0, 0x11, 0x00


	//----- nvinfo : EIATTR_KPARAM_INFO
	.align		4
.L_9:
        /*0018*/ 	.byte	0x04, 0x17
        /*001a*/ 	.short	(.L_11 - .L_10)
.L_10:
        /*001c*/ 	.word	0x00000000
        /*0020*/ 	.short	0x0002
        /*0022*/ 	.short	0x0010
        /*0024*/ 	.byte	0x00, 0xf0, 0x11, 0x00


	//----- nvinfo : EIATTR_KPARAM_INFO
	.align		4
.L_11:
        /*0028*/ 	.byte	0x04, 0x17
        /*002a*/ 	.short	(.L_13 - .L_12)
.L_12:
        /*002c*/ 	.word	0x00000000
        /*0030*/ 	.short	0x0001
        /*0032*/ 	.short	0x0008
        /*0034*/ 	.byte	0x00, 0xf5, 0x21, 0x00


	//----- nvinfo : EIATTR_KPARAM_INFO
	.align		4
.L_13:
        /*0038*/ 	.byte	0x04, 0x17
        /*003a*/ 	.short	(.L_15 - .L_14)
.L_14:
        /*003c*/ 	.word	0x00000000
        /*0040*/ 	.short	0x0000
        /*0042*/ 	.short	0x0000
        /*0044*/ 	.byte	0x00, 0xf5, 0x21, 0x00


	//----- nvinfo : EIATTR_SPARSE_MMA_MASK
	.align		4
.L_15:
        /*0048*/ 	.byte	0x03, 0x50
        /*004a*/ 	.short	0x0000


	//----- nvinfo : EIATTR_MAXREG_COUNT
	.align		4
        /*004c*/ 	.byte	0x03, 0x1b
        /*004e*/ 	.short	0x00ff


	//----- nvinfo : EIATTR_MERCURY_ISA_VERSION
	.align		4
        /*0050*/ 	.byte	0x03, 0x5f
        /*0052*/ 	.short	0x0101


	//----- nvinfo : EIATTR_VRC_CTA_INIT_COUNT
	.align		4
        /*0054*/ 	.byte	0x02, 0x4a
	.zero		1
	.zero		1


	//----- nvinfo : EIATTR_EXIT_INSTR_OFFSETS
	.align		4
        /*0058*/ 	.byte	0x04, 0x1c
        /*005a*/ 	.short	(.L_17 - .L_16)


	//   ....[0]....
.L_16:
        /*005c*/ 	.word	0x00000080


	//   ....[1]....
        /*0060*/ 	.word	0x000003b0


	//----- nvinfo : EIATTR_CBANK_PARAM_SIZE
	.align		4
.L_17:
        /*0064*/ 	.byte	0x03, 0x19
        /*0066*/ 	.short	0x0018


	//----- nvinfo : EIATTR_PARAM_CBANK
	.align		4
        /*0068*/ 	.byte	0x04, 0x0a
        /*006a*/ 	.short	(.L_19 - .L_18)
	.align		4
.L_18:
        /*006c*/ 	.word	index@(.nv.constant0._Z20layout_transform_8x8PfS_ii)
        /*0070*/ 	.short	0x0380
        /*0072*/ 	.short	0x0018


	//----- nvinfo : EIATTR_SW_WAR
	.align		4
.L_19:
        /*0074*/ 	.byte	0x04, 0x36
        /*0076*/ 	.short	(.L_21 - .L_20)
.L_20:
        /*0078*/ 	.word	0x00000008
.L_21:


//--------------------- .nv.callgraph             --------------------------
	.section	.nv.callgraph,"",@"SHT_CUDA_CALLGRAPH"
	.align	4
	.sectionentsize	8
	.align		4
        /*0000*/ 	.word	0x00000000
	.align		4
        /*0004*/ 	.word	0xffffffff
	.align		4
        /*0008*/ 	.word	0x00000000
	.align		4
        /*000c*/ 	.word	0xfffffffe
	.align		4
        /*0010*/ 	.word	0x00000000
	.align		4
        /*0014*/ 	.word	0xfffffffd
	.align		4
        /*0018*/ 	.word	0x00000000
	.align		4
        /*001c*/ 	.word	0xfffffffc


//--------------------- .text._Z20layout_transform_8x8PfS_ii --------------------------
	.section	.text._Z20layout_transform_8x8PfS_ii,"ax",@progbits
	.align	128
        .global         _Z20layout_transform_8x8PfS_ii
        .type           _Z20layout_transform_8x8PfS_ii,@function
        .size           _Z20layout_transform_8x8PfS_ii,(.L_x_1 - _Z20layout_transform_8x8PfS_ii)
        .other          _Z20layout_transform_8x8PfS_ii,@"STO_CUDA_ENTRY STV_DEFAULT"
_Z20layout_transform_8x8PfS_ii:
.text._Z20layout_transform_8x8PfS_ii:
[----:B------:R-:W-:Y:S01]  /*0000*/  LDC R1, c[0x0][0x37c] ;  /* 0x0000df00ff017b82 */ /* 0x000fe20000000800 */
[----:B------:R-:W0:Y:S07]  /*0010*/  S2R R5, SR_TID.X ;  /* 0x0000000000057919 */ /* 0x000e2e0000002100 */
[----:B------:R-:W0:Y:S08]  /*0020*/  S2UR UR4, SR_CTAID.X ;  /* 0x00000000000479c3 */ /* 0x000e300000002500 */
[----:B------:R-:W0:Y:S08]  /*0030*/  LDC R8, c[0x0][0x360] ;  /* 0x0000d800ff087b82 */ /* 0x000e300000000800 */
[----:B------:R-:W1:Y:S01]  /*0040*/  LDC.64 R2, c[0x0][0x390] ;  /* 0x0000e400ff027b82 */ /* 0x000e620000000a00 */
[----:B0-----:R-:W-:-:S02]  /*0050*/  IMAD R8, R8, UR4, R5 ;  /* 0x0000000408087c24 */ /* 0x001fc4000f8e0205 */
[----:B-1----:R-:W-:-:S05]  /*0060*/  IMAD R5, R3, R2, RZ ;  /* 0x0000000203057224 */ /* 0x002fca00078e02ff */
[----:B------:R-:W-:-:S13]  /*0070*/  ISETP.GE.AND P0, PT, R8, R5, PT ;  /* 0x000000050800720c */ /* 0x000fda0003f06270 */
[----:B------:R-:W-:Y:S05]  /*0080*/  @P0 EXIT ;  /* 0x000000000000094d */ /* 0x000fea0003800000 */
[----:B------:R-:W0:Y:S01]  /*0090*/  LDC.64 R4, c[0x0][0x380] ;  /* 0x0000e000ff047b82 */ /* 0x000e220000000a00 */
[----:B------:R-:W1:Y:S01]  /*00a0*/  LDCU.64 UR4, c[0x0][0x358] ;  /* 0x00006b00ff0477ac */ /* 0x000e620008000a00 */
[----:B0-----:R-:W-:-:S05]  /*00b0*/  IMAD.WIDE R4, R8, 0x4, R4 ;  /* 0x0000000408047825 */ /* 0x001fca00078e0204 */
[----:B-1----:R0:W2:Y:S01]  /*00c0*/  LDG.E R0, desc[UR4][R4.64] ;  /* 0x0000000404007981 */ /* 0x0020a2000c1e1900 */
[----:B------:R-:W-:-:S04]  /*00d0*/  IABS R9, R3 ;  /* 0x0000000300097213 */ /* 0x000fc80000000000 */
[----:B------:R-:W1:Y:S01]  /*00e0*/  I2F.RP R2, R9 ;  /* 0x0000000900027306 */ /* 0x000e620000209400 */
[----:B0-----:R-:W-:-:S07]  /*00f0*/  IABS R4, R8 ;  /* 0x0000000800047213 */ /* 0x001fce0000000000 */
[----:B-1----:R-:W0:Y:S02]  /*0100*/  MUFU.RCP R2, R2 ;  /* 0x0000000200027308 */ /* 0x002e240000001000 */
[----:B0-----:R-:W-:-:S06]  /*0110*/  VIADD R6, R2, 0xffffffe ;  /* 0x0ffffffe02067836 */ /* 0x001fcc0000000000 */
[----:B------:R0:W1:Y:S02]  /*0120*/  F2I.FTZ.U32.TRUNC.NTZ R7, R6 ;  /* 0x0000000600077305 */ /* 0x000064000021f000 */
[----:B0-----:R-:W-:Y:S02]  /*0130*/  IMAD.MOV.U32 R6, RZ, RZ, RZ ;  /* 0x000000ffff067224 */ /* 0x001fe400078e00ff */
[----:B-1----:R-:W-:-:S04]  /*0140*/  IMAD.MOV R10, RZ, RZ, -R7 ;  /* 0x000000ffff0a7224 */ /* 0x002fc800078e0a07 */
[----:B------:R-:W-:-:S04]  /*0150*/  IMAD R11, R10, R9, RZ ;  /* 0x000000090a0b7224 */ /* 0x000fc800078e02ff */
[----:B------:R-:W-:-:S06]  /*0160*/  IMAD.HI.U32 R7, R7, R11, R6 ;  /* 0x0000000b07077227 */ /* 0x000fcc00078e0006 */
[----:B------:R-:W-:-:S05]  /*0170*/  IMAD.HI.U32 R7, R7, R4, RZ ;  /* 0x0000000407077227 */ /* 0x000fca00078e00ff */
[----:B------:R-:W-:-:S05]  /*0180*/  IADD3 R2, PT, PT, -R7, RZ, RZ ;  /* 0x000000ff07027210 */ /* 0x000fca0007ffe1ff */
[----:B------:R-:W-:-:S05]  /*0190*/  IMAD R2, R9, R2, R4 ;  /* 0x0000000209027224 */ /* 0x000fca00078e0204 */
[----:B------:R-:W-:-:S13]  /*01a0*/  ISETP.GT.U32.AND P2, PT, R9, R2, PT ;  /* 0x000000020900720c */ /* 0x000fda0003f44070 */
[----:B------:R-:W-:Y:S02]  /*01b0*/  @!P2 IMAD.IADD R2, R2, 0x1, -R9 ;  /* 0x000000010202a824 */ /* 0x000fe400078e0a09 */
[----:B------:R-:W-:Y:S01]  /*01c0*/  @!P2 VIADD R7, R7, 0x1 ;  /* 0x000000010707a836 */ /* 0x000fe20000000000 */
[----:B------:R-:W-:Y:S02]  /*01d0*/  ISETP.NE.AND P2, PT, R3, RZ, PT ;  /* 0x000000ff0300720c */ /* 0x000fe40003f45270 */
[----:B------:R-:W-:Y:S02]  /*01e0*/  ISETP.GE.U32.AND P0, PT, R2, R9, PT ;  /* 0x000000090200720c */ /* 0x000fe40003f06070 */
[----:B------:R-:W-:-:S04]  /*01f0*/  LOP3.LUT R2, R8, R3, RZ, 0x3c, !PT ;  /* 0x0000000308027212 */ /* 0x000fc800078e3cff */
[----:B------:R-:W-:-:S07]  /*0200*/  ISETP.GE.AND P1, PT, R2, RZ, PT ;  /* 0x000000ff0200720c */ /* 0x000fce0003f26270 */
[----:B------:R-:W-:-:S06]  /*0210*/  @P0 VIADD R7, R7, 0x1 ;  /* 0x0000000107070836 */ /* 0x000fcc0000000000 */
[----:B------:R-:W-:Y:S02]  /*0220*/  @!P1 IADD3 R7, PT, PT, -R7, RZ, RZ ;  /* 0x000000ff07079210 */ /* 0x000fe40007ffe1ff */
[----:B------:R-:W-:-:S04]  /*0230*/  @!P2 LOP3.LUT R7, RZ, R3, RZ, 0x33, !PT ;  /* 0x00000003ff07a212 */ /* 0x000fc800078e33ff */
[--C-:B------:R-:W-:Y:S01]  /*0240*/  SHF.R.S32.HI R4, RZ, 0x1f, R7.reuse ;  /* 0x0000001fff047819 */ /* 0x100fe20000011407 */
[----:B------:R-:W-:-:S03]  /*0250*/  IMAD.MOV R2, RZ, RZ, -R7 ;  /* 0x000000ffff027224 */ /* 0x000fc600078e0a07 */
[----:B------:R-:W-:Y:S01]  /*0260*/  LEA.HI R5, R4, R7, RZ, 0x3 ;  /* 0x0000000704057211 */ /* 0x000fe200078f18ff */
[----:B------:R-:W-:Y:S01]  /*0270*/  IMAD R8, R3, R2, R8 ;  /* 0x0000000203087224 */ /* 0x000fe200078e0208 */
[----:B------:R-:W-:Y:S02]  /*0280*/  SHF.R.S32.HI R2, RZ, 0x1f, R3 ;  /* 0x0000001fff027819 */ /* 0x000fe40000011403 */
[----:B------:R-:W-:Y:S02]  /*0290*/  LOP3.LUT R6, R5, 0x1ffffff8, RZ, 0xc0, !PT ;  /* 0x1ffffff805067812 */ /* 0x000fe400078ec0ff */
[----:B------:R-:W-:Y:S02]  /*02a0*/  SHF.R.S32.HI R9, RZ, 0x1f, R8 ;  /* 0x0000001fff097819 */ /* 0x000fe40000011408 */
[----:B------:R-:W-:Y:S01]  /*02b0*/  LEA.HI R4, R2, R3, RZ, 0x3 ;  /* 0x0000000302047211 */ /* 0x000fe200078f18ff */
[----:B------:R-:W-:Y:S01]  /*02c0*/  IMAD.IADD R6, R7, 0x1, -R6 ;  /* 0x0000000107067824 */ /* 0x000fe200078e0a06 */
[----:B------:R-:W-:Y:S01]  /*02d0*/  LEA.HI R9, R9, R8, RZ, 0x3 ;  /* 0x0000000809097211 */ /* 0x000fe200078f18ff */
[----:B------:R-:W0:Y:S01]  /*02e0*/  LDC.64 R2, c[0x0][0x388] ;  /* 0x0000e200ff027b82 */ /* 0x000e220000000a00 */
[----:B------:R-:W-:-:S02]  /*02f0*/  SHF.R.U32.HI R4, RZ, 0x3, R4 ;  /* 0x00000003ff047819 */ /* 0x000fc40000011604 */
[C---:B------:R-:W-:Y:S01]  /*0300*/  LOP3.LUT R11, R9.reuse, 0xfffffff8, RZ, 0xc0, !PT ;  /* 0xfffffff8090b7812 */ /* 0x040fe200078ec0ff */
[----:B------:R-:W-:Y:S01]  /*0310*/  IMAD.SHL.U32 R9, R9, 0x8, RZ ;  /* 0x0000000809097824 */ /* 0x000fe200078e00ff */
[----:B------:R-:W-:Y:S02]  /*0320*/  SHF.R.U32.HI R5, RZ, 0x3, R5 ;  /* 0x00000003ff057819 */ /* 0x000fe40000011605 */
[----:B------:R-:W-:Y:S02]  /*0330*/  IADD3 R11, PT, PT, R8, -R11, RZ ;  /* 0x8000000b080b7210 */ /* 0x000fe40007ffe0ff */
[----:B------:R-:W-:Y:S01]  /*0340*/  LOP3.LUT R9, R9, 0xffffffc0, RZ, 0xc0, !PT ;  /* 0xffffffc009097812 */ /* 0x000fe200078ec0ff */
[----:B------:R-:W-:Y:S02]  /*0350*/  IMAD R5, R4, R5, RZ ;  /* 0x0000000504057224 */ /* 0x000fe400078e02ff */
[----:B------:R-:W-:-:S05]  /*0360*/  IMAD R6, R6, 0x8, R11 ;  /* 0x0000000806067824 */ /* 0x000fca00078e020b */
[----:B------:R-:W-:-:S05]  /*0370*/  LEA R6, R5, R6, 0x6 ;  /* 0x0000000605067211 */ /* 0x000fca00078e30ff */
[----:B------:R-:W-:-:S04]  /*0380*/  IMAD.IADD R9, R9, 0x1, R6 ;  /* 0x0000000109097824 */ /* 0x000fc800078e0206 */
[----:B0-----:R-:W-:-:S05]  /*0390*/  IMAD.WIDE R2, R9, 0x4, R2 ;  /* 0x0000000409027825 */ /* 0x001fca00078e0202 */
[----:B--2---:R-:W-:Y:S01]  /*03a0*/  STG.E desc[UR4][R2.64], R0 ;  /* 0x0000000002007986 */ /* 0x004fe2000c101904 */
[----:B------:R-:W-:Y:S05]  /*03b0*/  EXIT ;  /* 0x000000000000794d */ /* 0x000fea0003800000 */
.L_x_0:
[----:B------:R-:W-:-:S00]  /*03c0*/  BRA `(.L_x_0) ;  /* 0xfffffffc00fc7947 */ /* 0x000fc0000383ffff */
[----:B------:R-:W-:-:S00]  /*03d0*/  NOP ;  /* 0x0000000000007918 */ /* 0x000fc00000000000 */
        /* <DEDUP_REMOVED lines=10> */
.L_x_1:


//--------------------- .nv.shared.reserved.0     --------------------------
	.section	.nv.shared.reserved.0,"aw",@nobits
	.weak		__nv_reservedSMEM_offset_0_alias
	.size		__nv_reservedSMEM_offset_0_alias, 0, 64
	.other		__nv_reservedSMEM_offset_0_alias,@"STO_CUDA_RESERVED_SHARED STV_DEFAULT"
__nv_reservedSMEM_offset_0_alias:
	.zero		0
	.zero		64


//--------------------- .nv.constant0._Z20layout_transform_8x8PfS_ii --------------------------
	.section	.nv.constant0._Z20layout_transform_8x8PfS_ii,"a",@progbits
	.sectionflags	@""
	.align	4
.nv.constant0._Z20layout_transform_8x8PfS_ii:
	.zero		920


//--------------------- SYMBOLS --------------------------

	.type		.nv.reservedSmem.offset0,@object
	.size		.nv.reservedSmem.offset0,0x4
